	.headerflags	@"EF_CUDA_TEXMODE_UNIFIED EF_CUDA_64BIT_ADDRESS EF_CUDA_ACCELERATORS EF_CUDA_SM90 EF_CUDA_VIRTUAL_SM(EF_CUDA_SM90)"
	.elftype	@"ET_EXEC"


//--------------------- .nv.info                  --------------------------
	.section	.nv.info,"",@"SHT_CUDA_INFO"
	.align	4


	//----- nvinfo : EIATTR_REGCOUNT
	.align		4
        /*0000*/ 	.byte	0x04, 0x2f
        /*0002*/ 	.short	(.L_3 - .L_2)
	.align		4
.L_2:
        /*0004*/ 	.word	index@(triton_per_fused__native_batch_norm_legit_no_training_mean_relu_3)
        /*0008*/ 	.word	0x00000011


	//----- nvinfo : EIATTR_MIN_STACK_SIZE
	.align		4
.L_3:
        /*000c*/ 	.byte	0x04, 0x12
        /*000e*/ 	.short	(.L_5 - .L_4)
	.align		4
.L_4:
        /*0010*/ 	.word	index@(triton_per_fused__native_batch_norm_legit_no_training_mean_relu_3)
        /*0014*/ 	.word	0x00000000


	//----- nvinfo : EIATTR_FRAME_SIZE
	.align		4
.L_5:
        /*0018*/ 	.byte	0x04, 0x11
        /*001a*/ 	.short	(.L_7 - .L_6)
	.align		4
.L_6:
        /*001c*/ 	.word	index@(triton_per_fused__native_batch_norm_legit_no_training_mean_relu_3)
        /*0020*/ 	.word	0x00000000


	//----- nvinfo : EIATTR_MIN_STACK_SIZE
	.align		4
.L_7:
        /*0024*/ 	.byte	0x04, 0x12
        /*0026*/ 	.short	(.L_9 - .L_8)
	.align		4
.L_8:
        /*0028*/ 	.word	index@(triton_per_fused__native_batch_norm_legit_no_training_mean_relu_3)
        /*002c*/ 	.word	0x00000000
.L_9:


//--------------------- .nv.info.triton_per_fused__native_batch_norm_legit_no_training_mean_relu_3 --------------------------
	.section	.nv.info.triton_per_fused__native_batch_norm_legit_no_training_mean_relu_3,"",@"SHT_CUDA_INFO"
	.sectionflags	@""
	.align	4


	//----- nvinfo : EIATTR_CUDA_API_VERSION
	.align		4
        /*0000*/ 	.byte	0x04, 0x37
        /*0002*/ 	.short	(.L_11 - .L_10)
.L_10:
        /*0004*/ 	.word	0x0000007c


	//----- nvinfo : EIATTR_KPARAM_INFO
	.align		4
.L_11:
        /*0008*/ 	.byte	0x04, 0x17
        /*000a*/ 	.short	(.L_13 - .L_12)
.L_12:
        /*000c*/ 	.word	0x00000000
        /*0010*/ 	.short	0x0007
        /*0012*/ 	.short	0x0034
        /*0014*/ 	.byte	0x00, 0xf0, 0x11, 0x00


	//----- nvinfo : EIATTR_KPARAM_INFO
	.align		4
.L_13:
        /*0018*/ 	.byte	0x04, 0x17
        /*001a*/ 	.short	(.L_15 - .L_14)
.L_14:
        /*001c*/ 	.word	0x00000000
        /*0020*/ 	.short	0x0006
        /*0022*/ 	.short	0x0030
        /*0024*/ 	.byte	0x00, 0xf0, 0x11, 0x00


	//----- nvinfo : EIATTR_KPARAM_INFO
	.align		4
.L_15:
        /*0028*/ 	.byte	0x04, 0x17
        /*002a*/ 	.short	(.L_17 - .L_16)
.L_16:
        /*002c*/ 	.word	0x00000000
        /*0030*/ 	.short	0x0005
        /*0032*/ 	.short	0x0028
        /*0034*/ 	.byte	0x00, 0xf4, 0x21, 0x00


	//----- nvinfo : EIATTR_KPARAM_INFO
	.align		4
.L_17:
        /*0038*/ 	.byte	0x04, 0x17
        /*003a*/ 	.short	(.L_19 - .L_18)
.L_18:
        /*003c*/ 	.word	0x00000000
        /*0040*/ 	.short	0x0004
        /*0042*/ 	.short	0x0020
        /*0044*/ 	.byte	0x00, 0xf4, 0x21, 0x00


	//----- nvinfo : EIATTR_KPARAM_INFO
	.align		4
.L_19:
        /*0048*/ 	.byte	0x04, 0x17
        /*004a*/ 	.short	(.L_21 - .L_20)
.L_20:
        /*004c*/ 	.word	0x00000000
        /*0050*/ 	.short	0x0003
        /*0052*/ 	.short	0x0018
        /*0054*/ 	.byte	0x00, 0xf4, 0x21, 0x00


	//----- nvinfo : EIATTR_KPARAM_INFO
	.align		4
.L_21:
        /*0058*/ 	.byte	0x04, 0x17
        /*005a*/ 	.short	(.L_23 - .L_22)
.L_22:
        /*005c*/ 	.word	0x00000000
        /*0060*/ 	.short	0x0002
        /*0062*/ 	.short	0x0010
        /*0064*/ 	.byte	0x00, 0xf4, 0x21, 0x00


	//----- nvinfo : EIATTR_KPARAM_INFO
	.align		4
.L_23:
        /*0068*/ 	.byte	0x04, 0x17
        /*006a*/ 	.short	(.L_25 - .L_24)
.L_24:
        /*006c*/ 	.word	0x00000000
        /*0070*/ 	.short	0x0001
        /*0072*/ 	.short	0x0008
        /*0074*/ 	.byte	0x00, 0xf4, 0x21, 0x00


	//----- nvinfo : EIATTR_KPARAM_INFO
	.align		4
.L_25:
        /*0078*/ 	.byte	0x04, 0x17
        /*007a*/ 	.short	(.L_27 - .L_26)
.L_26:
        /*007c*/ 	.word	0x00000000
        /*0080*/ 	.short	0x0000
        /*0082*/ 	.short	0x0000
        /*0084*/ 	.byte	0x00, 0xf4, 0x21, 0x00


	//----- nvinfo : EIATTR_SPARSE_MMA_MASK
	.align		4
.L_27:
        /*0088*/ 	.byte	0x03, 0x50
        /*008a*/ 	.short	0x0000


	//----- nvinfo : EIATTR_MAXREG_COUNT
	.align		4
        /*008c*/ 	.byte	0x03, 0x1b
        /*008e*/ 	.short	0x00ff


	//----- nvinfo : EIATTR_COOP_GROUP_MASK_REGIDS
	.align		4
        /*0090*/ 	.byte	0x04, 0x29
        /*0092*/ 	.short	(.L_29 - .L_28)


	//   ....[0]....
.L_28:
        /*0094*/ 	.word	0xffffffff


	//   ....[1]....
        /*0098*/ 	.word	0xffffffff


	//   ....[2]....
        /*009c*/ 	.word	0xffffffff


	//   ....[3]....
        /*00a0*/ 	.word	0xffffffff


	//   ....[4]....
        /*00a4*/ 	.word	0xffffffff


	//----- nvinfo : EIATTR_COOP_GROUP_INSTR_OFFSETS
	.align		4
.L_29:
        /*00a8*/ 	.byte	0x04, 0x28
        /*00aa*/ 	.short	(.L_31 - .L_30)


	//   ....[0]....
.L_30:
        /*00ac*/ 	.word	0x00000320


	//   ....[1]....
        /*00b0*/ 	.word	0x00000350


	//   ....[2]....
        /*00b4*/ 	.word	0x00000370


	//   ....[3]....
        /*00b8*/ 	.word	0x00000390


	//   ....[4]....
        /*00bc*/ 	.word	0x000003c0


	//----- nvinfo : EIATTR_EXIT_INSTR_OFFSETS
	.align		4
.L_31:
        /*00c0*/ 	.byte	0x04, 0x1c
        /*00c2*/ 	.short	(.L_33 - .L_32)


	//   ....[0]....
.L_32:
        /*00c4*/ 	.word	0x000003f0


	//   ....[1]....
        /*00c8*/ 	.word	0x00000420


	//----- nvinfo : EIATTR_REQNTID
	.align		4
.L_33:
        /*00cc*/ 	.byte	0x04, 0x10
        /*00ce*/ 	.short	(.L_35 - .L_34)
.L_34:
        /*00d0*/ 	.word	0x00000040
        /*00d4*/ 	.word	0x00000001
        /*00d8*/ 	.word	0x00000001


	//----- nvinfo : EIATTR_CBANK_PARAM_SIZE
	.align		4
.L_35:
        /*00dc*/ 	.byte	0x03, 0x19
        /*00de*/ 	.short	0x0038


	//----- nvinfo : EIATTR_PARAM_CBANK
	.align		4
        /*00e0*/ 	.byte	0x04, 0x0a
        /*00e2*/ 	.short	(.L_37 - .L_36)
	.align		4
.L_36:
        /*00e4*/ 	.word	index@(.nv.constant0.triton_per_fused__native_batch_norm_legit_no_training_mean_relu_3)
        /*00e8*/ 	.short	0x0210
        /*00ea*/ 	.short	0x0038


	//----- nvinfo : EIATTR_SW_WAR
	.align		4
.L_37:
        /*00ec*/ 	.byte	0x04, 0x36
        /*00ee*/ 	.short	(.L_39 - .L_38)
.L_38:
        /*00f0*/ 	.word	0x00000008
.L_39:


//--------------------- .nv.callgraph             --------------------------
	.section	.nv.callgraph,"",@"SHT_CUDA_CALLGRAPH"
	.align	4
	.sectionentsize	8
	.align		4
        /*0000*/ 	.word	0x00000000
	.align		4
        /*0004*/ 	.word	0xffffffff
	.align		4
        /*0008*/ 	.word	0x00000000
	.align		4
        /*000c*/ 	.word	0xfffffffe
	.align		4
        /*0010*/ 	.word	0x00000000
	.align		4
        /*0014*/ 	.word	0xfffffffd
	.align		4
        /*0018*/ 	.word	0x00000000
	.align		4
        /*001c*/ 	.word	0xfffffffc


//--------------------- .nv.constant4             --------------------------
	.section	.nv.constant4,"a",@progbits
	.align	8
	.align		8
.nv.constant4:
        /*0000*/ 	.dword	_$_str
	.align		8
        /*0008*/ 	.dword	_$_str_$_2


//--------------------- .text.triton_per_fused__native_batch_norm_legit_no_training_mean_relu_3 --------------------------
	.section	.text.triton_per_fused__native_batch_norm_legit_no_training_mean_relu_3,"ax",@progbits
	.sectionflags	@"SHF_BARRIERS=1"
	.align	128
        .global         triton_per_fused__native_batch_norm_legit_no_training_mean_relu_3
        .type           triton_per_fused__native_batch_norm_legit_no_training_mean_relu_3,@function
        .size           triton_per_fused__native_batch_norm_legit_no_training_mean_relu_3,(.L_x_1 - triton_per_fused__native_batch_norm_legit_no_training_mean_relu_3)
        .other          triton_per_fused__native_batch_norm_legit_no_training_mean_relu_3,@"STO_CUDA_ENTRY STV_DEFAULT"
triton_per_fused__native_batch_norm_legit_no_training_mean_relu_3:
.text.triton_per_fused__native_batch_norm_legit_no_training_mean_relu_3:
[----:B------:R-:W0:Y:S02]  /*0000*/  LDC R1, c[0x0][0x28] ;  /* 0x00000a00ff017b82 */ /* 0x000e240000000800 */
[----:B------:R-:W1:Y:S01]  /*0010*/  S2R R12, SR_TID.X ;  /* 0x00000000000c7919 */ /* 0x000e620000002100 */
[----:B------:R-:W2:Y:S01]  /*0020*/  LDC.64 R10, c[0x0][0x228] ;  /* 0x00008a00ff0a7b82 */ /* 0x000ea20000000a00 */
[----:B------:R-:W-:Y:S01]  /*0030*/  ULDC.64 UR4, c[0x0][0x208] ;  /* 0x0000820000047ab9 */ /* 0x000fe20000000a00 */
[----:B------:R-:W3:Y:S06]  /*0040*/  S2R R0, SR_CTAID.X ;  /* 0x0000000000007919 */ /* 0x000eec0000002500 */
[----:B------:R-:W4:Y:S01]  /*0050*/  LDC.64 R4, c[0x0][0x218] ;  /* 0x00008600ff047b82 */ /* 0x000f220000000a00 */
[----:B-1----:R-:W-:-:S05]  /*0060*/  LOP3.LUT R9, R12, 0x1f, RZ, 0xc0, !PT ;  /* 0x0000001f0c097812 */ /* 0x002fca00078ec0ff */
[----:B--2---:R-:W-:-:S05]  /*0070*/  IMAD.WIDE.U32 R10, R9, 0x4, R10 ;  /* 0x00000004090a7825 */ /* 0x004fca00078e000a */
[----:B------:R1:W2:Y:S01]  /*0080*/  LDG.E.EL R8, desc[UR4][R10.64] ;  /* 0x000000040a087981 */ /* 0x0002a2000c2e1900 */
[----:B---3--:R-:W-:Y:S02]  /*0090*/  SHF.R.S32.HI R3, RZ, 0x1f, R0 ;  /* 0x0000001fff037819 */ /* 0x008fe40000011400 */
[----:B------:R-:W-:Y:S02]  /*00a0*/  ISETP.GE.AND P0, PT, R0, 0x10, PT ;  /* 0x000000100000780c */ /* 0x000fe40003f06270 */
[----:B------:R-:W-:Y:S02]  /*00b0*/  LEA.HI R6, R3, R0, RZ, 0x2 ;  /* 0x0000000003067211 */ /* 0x000fe400078f10ff */
[----:B------:R-:W3:Y:S02]  /*00c0*/  LDC.64 R2, c[0x0][0x220] ;  /* 0x00008800ff027b82 */ /* 0x000ee40000000a00 */
[C---:B------:R-:W-:Y:S02]  /*00d0*/  LOP3.LUT R7, R6.reuse, 0xfffffffc, RZ, 0xc0, !PT ;  /* 0xfffffffc06077812 */ /* 0x040fe400078ec0ff */
[----:B------:R-:W-:-:S02]  /*00e0*/  SHF.L.U32 R13, R6, 0x5, RZ ;  /* 0x00000005060d7819 */ /* 0x000fc400000006ff */
[----:B------:R-:W-:Y:S02]  /*00f0*/  IADD3 R14, -R7, R0, RZ ;  /* 0x00000000070e7210 */ /* 0x000fe40007ffe1ff */
[----:B------:R-:W-:Y:S01]  /*0100*/  LOP3.LUT R13, R13, 0xffffff80, RZ, 0xc0, !PT ;  /* 0xffffff800d0d7812 */ /* 0x000fe200078ec0ff */
[----:B------:R-:W5:Y:S01]  /*0110*/  LDC.64 R6, c[0x0][0x230] ;  /* 0x00008c00ff067b82 */ /* 0x000f620000000a00 */
[----:B------:R-:W-:-:S04]  /*0120*/  LEA R14, R9, R14, 0x2 ;  /* 0x0000000e090e7211 */ /* 0x000fc800078e10ff */
[----:B------:R-:W-:-:S03]  /*0130*/  IADD3 R13, R14, R13, RZ ;  /* 0x0000000d0e0d7210 */ /* 0x000fc60007ffe0ff */
[----:B-1----:R-:W1:Y:S02]  /*0140*/  LDC.64 R10, c[0x0][0x238] ;  /* 0x00008e00ff0a7b82 */ /* 0x002e640000000a00 */
[----:B----4-:R-:W-:Y:S01]  /*0150*/  IMAD.WIDE R4, R13, 0x4, R4 ;  /* 0x000000040d047825 */ /* 0x010fe200078e0204 */
[----:B------:R-:W-:-:S03]  /*0160*/  HFMA2.MMA R13, -RZ, RZ, 0, 0 ;  /* 0x00000000ff0d7435 */ /* 0x000fc600000001ff */
[----:B---3--:R-:W-:-:S07]  /*0170*/  IMAD.WIDE.U32 R2, R9, 0x4, R2 ;  /* 0x0000000409027825 */ /* 0x008fce00078e0002 */
[----:B------:R3:W4:Y:S04]  /*0180*/  @!P0 LDG.E R13, desc[UR4][R4.64] ;  /* 0x00000004040d8981 */ /* 0x000728000c1e1900 */
[----:B------:R-:W4:Y:S01]  /*0190*/  LDG.E.EL R2, desc[UR4][R2.64] ;  /* 0x0000000402027981 */ /* 0x000f22000c2e1900 */
[----:B-----5:R-:W-:-:S04]  /*01a0*/  IMAD.WIDE.U32 R6, R9, 0x4, R6 ;  /* 0x0000000409067825 */ /* 0x020fc800078e0006 */
[----:B-1----:R-:W-:Y:S02]  /*01b0*/  IMAD.WIDE.U32 R10, R9, 0x4, R10 ;  /* 0x00000004090a7825 */ /* 0x002fe400078e000a */
[----:B------:R-:W5:Y:S04]  /*01c0*/  LDG.E.EL R6, desc[UR4][R6.64] ;  /* 0x0000000406067981 */ /* 0x000f68000c2e1900 */
[----:B------:R-:W5:Y:S01]  /*01d0*/  LDG.E.EL R11, desc[UR4][R10.64] ;  /* 0x000000040a0b7981 */ /* 0x000f62000c2e1900 */
[----:B---3--:R-:W-:Y:S01]  /*01e0*/  MOV R4, 0x3e800000 ;  /* 0x3e80000000047802 */ /* 0x008fe20000000f00 */
[----:B------:R-:W-:Y:S01]  /*01f0*/  BAR.SYNC.DEFER_BLOCKING 0x0 ;  /* 0x0000000000007b1d */ /* 0x000fe20000010000 */
[----:B--2---:R-:W-:-:S05]  /*0200*/  FADD R8, R8, 9.9999997473787516356e-06 ;  /* 0x3727c5ac08087421 */ /* 0x004fca0000000000 */
[----:B------:R-:W1:Y:S02]  /*0210*/  MUFU.SQRT R9, R8 ;  /* 0x0000000800097308 */ /* 0x000e640000002000 */
[C---:B-1----:R-:W-:Y:S02]  /*0220*/  FSETP.GT.AND P1, PT, R9.reuse, 8.50705917302346158658e+37, PT ;  /* 0x7e8000000900780b */ /* 0x042fe40003f24000 */
[----:B------:R-:W-:Y:S02]  /*0230*/  FSETP.GEU.AND P2, PT, R9, 1.175494350822287508e-38, PT ;  /* 0x008000000900780b */ /* 0x000fe40003f4e000 */
[----:B------:R-:W-:-:S09]  /*0240*/  FSEL R4, R4, 1, P1 ;  /* 0x3f80000004047808 */ /* 0x000fd20000800000 */
[----:B------:R-:W-:Y:S02]  /*0250*/  @P1 FMUL R9, R9, 0.25 ;  /* 0x3e80000009091820 */ /* 0x000fe40000400000 */
[----:B------:R-:W-:Y:S02]  /*0260*/  @!P2 FMUL R4, R4, 16777216 ;  /* 0x4b8000000404a820 */ /* 0x000fe40000400000 */
[----:B------:R-:W-:Y:S01]  /*0270*/  @!P2 FMUL R9, R9, 16777216 ;  /* 0x4b8000000909a820 */ /* 0x000fe20000400000 */
[----:B----4-:R-:W-:-:S05]  /*0280*/  SEL R13, R13, RZ, !P0 ;  /* 0x000000ff0d0d7207 */ /* 0x010fca0004000000 */
[----:B------:R-:W1:Y:S01]  /*0290*/  MUFU.RCP R9, R9 ;  /* 0x0000000900097308 */ /* 0x000e620000001000 */
[----:B------:R-:W-:Y:S01]  /*02a0*/  FADD R2, R13, -R2 ;  /* 0x800000020d027221 */ /* 0x000fe20000000000 */
[----:B-1----:R-:W-:-:S04]  /*02b0*/  FMUL R3, R9, R4 ;  /* 0x0000000409037220 */ /* 0x002fc80000400000 */
[----:B------:R-:W-:-:S04]  /*02c0*/  FMUL R2, R2, R3 ;  /* 0x0000000302027220 */ /* 0x000fc80000400000 */
[----:B-----5:R-:W-:-:S05]  /*02d0*/  FFMA R2, R6, R2, R11 ;  /* 0x0000000206027223 */ /* 0x020fca000000000b */
[----:B------:R-:W-:-:S04]  /*02e0*/  FSETP.GEU.AND P1, PT, R2, RZ, PT ;  /* 0x000000ff0200720b */ /* 0x000fc80003f2e000 */
[----:B------:R-:W-:-:S04]  /*02f0*/  FSEL R2, R2, RZ, P1 ;  /* 0x000000ff02027208 */ /* 0x000fc80000800000 */
[----:B------:R-:W-:Y:S02]  /*0300*/  FSEL R4, R2, RZ, !P0 ;  /* 0x000000ff02047208 */ /* 0x000fe40004000000 */
[----:B------:R-:W-:-:S03]  /*0310*/  LOP3.LUT P0, RZ, R12, 0x3f, RZ, 0xc0, !PT ;  /* 0x0000003f0cff7812 */ /* 0x000fc6000780c0ff */
[----:B------:R-:W1:Y:S01]  /*0320*/  SHFL.BFLY PT, R3, R4, 0x10, 0x1f ;  /* 0x0e001f0004037f89 */ /* 0x000e6200000e0000 */
[----:B------:R-:W-:Y:S01]  /*0330*/  ISETP.LT.AND P0, PT, R0, 0x10, !P0 ;  /* 0x000000100000780c */ /* 0x000fe20004701270 */
[----:B-1----:R-:W-:-:S05]  /*0340*/  FADD R5, R4, R3 ;  /* 0x0000000304057221 */ /* 0x002fca0000000000 */
[----:B------:R-:W1:Y:S02]  /*0350*/  SHFL.BFLY PT, R2, R5, 0x8, 0x1f ;  /* 0x0d001f0005027f89 */ /* 0x000e6400000e0000 */
[----:B-1----:R-:W-:-:S05]  /*0360*/  FADD R6, R5, R2 ;  /* 0x0000000205067221 */ /* 0x002fca0000000000 */
[----:B------:R-:W1:Y:S02]  /*0370*/  SHFL.BFLY PT, R3, R6, 0x4, 0x1f ;  /* 0x0c801f0006037f89 */ /* 0x000e6400000e0000 */
[----:B-1----:R-:W-:-:S05]  /*0380*/  FADD R7, R6, R3 ;  /* 0x0000000306077221 */ /* 0x002fca0000000000 */
[----:B------:R-:W1:Y:S02]  /*0390*/  SHFL.BFLY PT, R2, R7, 0x2, 0x1f ;  /* 0x0c401f0007027f89 */ /* 0x000e6400000e0000 */
[----:B-1----:R-:W-:Y:S02]  /*03a0*/  FADD R8, R7, R2 ;  /* 0x0000000207087221 */ /* 0x002fe40000000000 */
[----:B------:R-:W1:Y:S03]  /*03b0*/  LDC.64 R2, c[0x0][0x210] ;  /* 0x00008400ff027b82 */ /* 0x000e660000000a00 */
[----:B------:R-:W2:Y:S01]  /*03c0*/  SHFL.BFLY PT, R9, R8, 0x1, 0x1f ;  /* 0x0c201f0008097f89 */ /* 0x000ea200000e0000 */
[----:B-1----:R-:W-:-:S04]  /*03d0*/  IMAD.WIDE R2, R0, 0x4, R2 ;  /* 0x0000000400027825 */ /* 0x002fc800078e0202 */
[----:B--2---:R-:W-:Y:S01]  /*03e0*/  FADD R9, R8, R9 ;  /* 0x0000000908097221 */ /* 0x004fe20000000000 */
[----:B------:R-:W-:Y:S06]  /*03f0*/  @!P0 EXIT ;  /* 0x000000000000894d */ /* 0x000fec0003800000 */
[----:B------:R-:W-:-:S05]  /*0400*/  FMUL R9, R9, 0.03125 ;  /* 0x3d00000009097820 */ /* 0x000fca0000400000 */
[----:B------:R-:W-:Y:S01]  /*0410*/  STG.E desc[UR4][R2.64], R9 ;  /* 0x0000000902007986 */ /* 0x000fe2000c101904 */
[----:B------:R-:W-:Y:S05]  /*0420*/  EXIT ;  /* 0x000000000000794d */ /* 0x000fea0003800000 */
.L_x_0:
[----:B------:R-:W-:-:S00]  /*0430*/  BRA `(.L_x_0) ;  /* 0xfffffffc00fc7947 */ /* 0x000fc0000383ffff */
[----:B------:R-:W-:-:S00]  /*0440*/  NOP ;  /* 0x0000000000007918 */ /* 0x000fc00000000000 */
        /* <DEDUP_REMOVED lines=11> */
.L_x_1:


//--------------------- .nv.global.init           --------------------------
	.section	.nv.global.init,"aw",@progbits
.nv.global.init:
	.type		_$_str,@object
	.size		_$_str,(_$_str_$_2 - _$_str)
_$_str:
        /*0000*/ 	.byte	0x5f, 0x5f, 0x43, 0x55, 0x44, 0x41, 0x5f, 0x46, 0x54, 0x5a, 0x00
	.type		_$_str_$_2,@object
	.size		_$_str_$_2,(.L_1 - _$_str_$_2)
_$_str_$_2:
        /*000b*/ 	.byte	0x5f, 0x5f, 0x43, 0x55, 0x44, 0x41, 0x5f, 0x50, 0x52, 0x45, 0x43, 0x5f, 0x53, 0x51, 0x52, 0x54
        /*001b*/ 	.byte	0x00
.L_1:


//--------------------- .nv.constant0.triton_per_fused__native_batch_norm_legit_no_training_mean_relu_3 --------------------------
	.section	.nv.constant0.triton_per_fused__native_batch_norm_legit_no_training_mean_relu_3,"a",@progbits
	.sectionflags	@""
	.align	4
.nv.constant0.triton_per_fused__native_batch_norm_legit_no_training_mean_relu_3:
	.zero		584
